//
// Generated by NVIDIA NVVM Compiler
//
// Compiler Build ID: CL-36424714
// Cuda compilation tools, release 13.0, V13.0.88
// Based on NVVM 20.0.0
//

.version 9.0
.target sm_100
.address_size 64

	// .globl	_Z14vectorAdditionPiS_S_

.visible .entry _Z14vectorAdditionPiS_S_(
	.param .u64 .ptr .align 1 _Z14vectorAdditionPiS_S__param_0,
	.param .u64 .ptr .align 1 _Z14vectorAdditionPiS_S__param_1,
	.param .u64 .ptr .align 1 _Z14vectorAdditionPiS_S__param_2
)
{
	.reg .pred 	%p<2>;
	.reg .b32 	%r<8>;
	.reg .b64 	%rd<11>;

	ld.param.u64 	%rd1, [_Z14vectorAdditionPiS_S__param_0];
	ld.param.u64 	%rd2, [_Z14vectorAdditionPiS_S__param_1];
	ld.param.u64 	%rd3, [_Z14vectorAdditionPiS_S__param_2];
	mov.u32 	%r2, %ntid.x;
	mov.u32 	%r3, %ctaid.x;
	mov.u32 	%r4, %tid.x;
	mad.lo.s32 	%r1, %r2, %r3, %r4;
	setp.gt.s32 	%p1, %r1, 65536;
	@%p1 bra 	$L__BB0_2;
	cvta.to.global.u64 	%rd4, %rd1;
	cvta.to.global.u64 	%rd5, %rd2;
	cvta.to.global.u64 	%rd6, %rd3;
	mul.wide.s32 	%rd7, %r1, 4;
	add.s64 	%rd8, %rd4, %rd7;
	ld.global.u32 	%r5, [%rd8];
	add.s64 	%rd9, %rd5, %rd7;
	ld.global.u32 	%r6, [%rd9];
	add.s32 	%r7, %r6, %r5;
	add.s64 	%rd10, %rd6, %rd7;
	st.global.u32 	[%rd10], %r7;
$L__BB0_2:
	ret;

}


// ===== COMPILED SASS (sm_100) =====

	.target	sm_100

	.elftype	@"ET_EXEC"


//--------------------- .note.nv.tkinfo           --------------------------
	.section	.note.nv.tkinfo,"",@"SHT_NOTE"
	.sectionflags	@"SHF_NOTE_NV_TKINFO"
	.tkinfo
        /*0018*/ 	.word	0x00000002
        /*0030*/ 	.string	""
        /*0030*/ 	.string	"ptxas"
        /*0030*/ 	.string	"Cuda compilation tools, release 13.0, V13.0.88"
        /*0030*/ 	.string	"Build cuda_13.0.r13.0/compiler.36424714_0"
        /*0030*/ 	.string	"-arch sm_100 -m 64 "



//--------------------- .note.nv.cuinfo           --------------------------
	.section	.note.nv.cuinfo,"",@"SHT_NOTE"
	.sectionflags	@"SHF_NOTE_NV_CUINFO"
        /*0018*/ 	.short	0x0002
        /*001a*/ 	.short	0x0064
        /*001c*/ 	.short	0x0082
	.zero		2


//--------------------- .nv.info                  --------------------------
	.section	.nv.info,"",@"SHT_CUDA_INFO"
	.align	4


	//----- nvinfo : EIATTR_REGCOUNT
	.align		4
        /*0000*/ 	.byte	0x04, 0x2f
        /*0002*/ 	.short	(.L_1 - .L_0)
	.align		4
.L_0:
        /*0004*/ 	.word	index@(_Z14vectorAdditionPiS_S_)
        /*0008*/ 	.word	0x0000000c


	//----- nvinfo : EIATTR_FRAME_SIZE
	.align		4
.L_1:
        /*000c*/ 	.byte	0x04, 0x11
        /*000e*/ 	.short	(.L_3 - .L_2)
	.align		4
.L_2:
        /*0010*/ 	.word	index@(_Z14vectorAdditionPiS_S_)
        /*0014*/ 	.word	0x00000000


	//----- nvinfo : EIATTR_MIN_STACK_SIZE
	.align		4
.L_3:
        /*0018*/ 	.byte	0x04, 0x12
        /*001a*/ 	.short	(.L_5 - .L_4)
	.align		4
.L_4:
        /*001c*/ 	.word	index@(_Z14vectorAdditionPiS_S_)
        /*0020*/ 	.word	0x00000000
.L_5:


//--------------------- .nv.compat                --------------------------
	.section	.nv.compat,"",@"SHT_CUDA_COMPAT_INFO"
	.align	4
        /*0000*/ 	.byte	0x02, 0x09, 0x00, 0x00, 0x02, 0x02, 0x01, 0x00, 0x02, 0x05, 0x05, 0x00, 0x03, 0x07, 0x01, 0x01
        /*0010*/ 	.byte	0x02, 0x03, 0x00, 0x00, 0x02, 0x06, 0x01, 0x00, 0x04, 0x0b, 0x08, 0x00, 0x09, 0x00, 0x00, 0x00
        /*0020*/ 	.byte	0x00, 0x00, 0x00, 0x00


//--------------------- .nv.info._Z14vectorAdditionPiS_S_ --------------------------
	.section	.nv.info._Z14vectorAdditionPiS_S_,"",@"SHT_CUDA_INFO"
	.sectionflags	@""
	.align	4


	//----- nvinfo : EIATTR_CUDA_API_VERSION
	.align		4
        /*0000*/ 	.byte	0x04, 0x37
        /*0002*/ 	.short	(.L_7 - .L_6)
.L_6:
        /*0004*/ 	.word	0x00000082


	//----- nvinfo : EIATTR_KPARAM_INFO
	.align		4
.L_7:
        /*0008*/ 	.byte	0x04, 0x17
        /*000a*/ 	.short	(.L_9 - .L_8)
.L_8:
        /*000c*/ 	.word	0x00000000
        /*0010*/ 	.short	0x0002
        /*0012*/ 	.short	0x0010
        /*0014*/ 	.byte	0x00, 0xf5, 0x21, 0x00


	//----- nvinfo : EIATTR_KPARAM_INFO
	.align		4
.L_9:
        /*0018*/ 	.byte	0x04, 0x17
        /*001a*/ 	.short	(.L_11 - .L_10)
.L_10:
        /*001c*/ 	.word	0x00000000
        /*0020*/ 	.short	0x0001
        /*0022*/ 	.short	0x0008
        /*0024*/ 	.byte	0x00, 0xf5, 0x21, 0x00


	//----- nvinfo : EIATTR_KPARAM_INFO
	.align		4
.L_11:
        /*0028*/ 	.byte	0x04, 0x17
        /*002a*/ 	.short	(.L_13 - .L_12)
.L_12:
        /*002c*/ 	.word	0x00000000
        /*0030*/ 	.short	0x0000
        /*0032*/ 	.short	0x0000
        /*0034*/ 	.byte	0x00, 0xf5, 0x21, 0x00


	//----- nvinfo : EIATTR_SPARSE_MMA_MASK
	.align		4
.L_13:
        /*0038*/ 	.byte	0x03, 0x50
        /*003a*/ 	.short	0x0000


	//----- nvinfo : EIATTR_MAXREG_COUNT
	.align		4
        /*003c*/ 	.byte	0x03, 0x1b
        /*003e*/ 	.short	0x00ff


	//----- nvinfo : EIATTR_MERCURY_ISA_VERSION
	.align		4
        /*0040*/ 	.byte	0x03, 0x5f
        /*0042*/ 	.short	0x0101


	//----- nvinfo : EIATTR_VRC_CTA_INIT_COUNT
	.align		4
        /*0044*/ 	.byte	0x02, 0x4a
	.zero		1
	.zero		1


	//----- nvinfo : EIATTR_EXIT_INSTR_OFFSETS
	.align		4
        /*0048*/ 	.byte	0x04, 0x1c
        /*004a*/ 	.short	(.L_15 - .L_14)


	//   ....[0]....
.L_14:
        /*004c*/ 	.word	0x00000060


	//   ....[1]....
        /*0050*/ 	.word	0x00000120


	//----- nvinfo : EIATTR_CBANK_PARAM_SIZE
	.align		4
.L_15:
        /*0054*/ 	.byte	0x03, 0x19
        /*0056*/ 	.short	0x0018


	//----- nvinfo : EIATTR_PARAM_CBANK
	.align		4
        /*0058*/ 	.byte	0x04, 0x0a
        /*005a*/ 	.short	(.L_17 - .L_16)
	.align		4
.L_16:
        /*005c*/ 	.word	index@(.nv.constant0._Z14vectorAdditionPiS_S_)
        /*0060*/ 	.short	0x0380
        /*0062*/ 	.short	0x0018


	//----- nvinfo : EIATTR_SW_WAR
	.align		4
.L_17:
        /*0064*/ 	.byte	0x04, 0x36
        /*0066*/ 	.short	(.L_19 - .L_18)
.L_18:
        /*0068*/ 	.word	0x00000008
.L_19:


//--------------------- .nv.callgraph             --------------------------
	.section	.nv.callgraph,"",@"SHT_CUDA_CALLGRAPH"
	.align	4
	.sectionentsize	8
	.align		4
        /*0000*/ 	.word	0x00000000
	.align		4
        /*0004*/ 	.word	0xffffffff
	.align		4
        /*0008*/ 	.word	0x00000000
	.align		4
        /*000c*/ 	.word	0xfffffffe
	.align		4
        /*0010*/ 	.word	0x00000000
	.align		4
        /*0014*/ 	.word	0xfffffffd
	.align		4
        /*0018*/ 	.word	0x00000000
	.align		4
        /*001c*/ 	.word	0xfffffffc


//--------------------- .text._Z14vectorAdditionPiS_S_ --------------------------
	.section	.text._Z14vectorAdditionPiS_S_,"ax",@progbits
	.align	128
        .global         _Z14vectorAdditionPiS_S_
        .type           _Z14vectorAdditionPiS_S_,@function
        .size           _Z14vectorAdditionPiS_S_,(.L_x_1 - _Z14vectorAdditionPiS_S_)
        .other          _Z14vectorAdditionPiS_S_,@"STO_CUDA_ENTRY STV_DEFAULT"
_Z14vectorAdditionPiS_S_:
.text._Z14vectorAdditionPiS_S_:
[----:B------:R-:W-:Y:S01]  /*0000*/  LDC R1, c[0x0][0x37c] ;  /* 0x0000df00ff017b82 */ /* 0x000fe20000000800 */
[----:B------:R-:W0:Y:S01]  /*0010*/  S2R R9, SR_CTAID.X ;  /* 0x0000000000097919 */ /* 0x000e220000002500 */
[----:B------:R-:W0:Y:S01]  /*0020*/  LDCU UR4, c[0x0][0x360] ;  /* 0x00006c00ff0477ac */ /* 0x000e220008000800 */
[----:B------:R-:W0:Y:S02]  /*0030*/  S2R R0, SR_TID.X ;  /* 0x0000000000007919 */ /* 0x000e240000002100 */
[----:B0-----:R-:W-:-:S05]  /*0040*/  IMAD R9, R9, UR4, R0 ;  /* 0x0000000409097c24 */ /* 0x001fca000f8e0200 */
[----:B------:R-:W-:-:S13]  /*0050*/  ISETP.GT.AND P0, PT, R9, 0x10000, PT ;  /* 0x000100000900780c */ /* 0x000fda0003f04270 */
[----:B------:R-:W-:Y:S05]  /*0060*/  @P0 EXIT ;  /* 0x000000000000094d */ /* 0x000fea0003800000 */
[----:B------:R-:W0:Y:S01]  /*0070*/  LDC.64 R2, c[0x0][0x380] ;  /* 0x0000e000ff027b82 */ /* 0x000e220000000a00 */
[----:B------:R-:W1:Y:S07]  /*0080*/  LDCU.64 UR4, c[0x0][0x358] ;  /* 0x00006b00ff0477ac */ /* 0x000e6e0008000a00 */
[----:B------:R-:W2:Y:S08]  /*0090*/  LDC.64 R4, c[0x0][0x388] ;  /* 0x0000e200ff047b82 */ /* 0x000eb00000000a00 */
[----:B------:R-:W3:Y:S01]  /*00a0*/  LDC.64 R6, c[0x0][0x390] ;  /* 0x0000e400ff067b82 */ /* 0x000ee20000000a00 */
[----:B0-----:R-:W-:-:S06]  /*00b0*/  IMAD.WIDE R2, R9, 0x4, R2 ;  /* 0x0000000409027825 */ /* 0x001fcc00078e0202 */
[----:B-1----:R-:W4:Y:S01]  /*00c0*/  LDG.E R2, desc[UR4][R2.64] ;  /* 0x0000000402027981 */ /* 0x002f22000c1e1900 */
[----:B--2---:R-:W-:-:S06]  /*00d0*/  IMAD.WIDE R4, R9, 0x4, R4 ;  /* 0x0000000409047825 */ /* 0x004fcc00078e0204 */
[----:B------:R-:W4:Y:S01]  /*00e0*/  LDG.E R5, desc[UR4][R4.64] ;  /* 0x0000000404057981 */ /* 0x000f22000c1e1900 */
[----:B---3--:R-:W-:Y:S01]  /*00f0*/  IMAD.WIDE R6, R9, 0x4, R6 ;  /* 0x0000000409067825 */ /* 0x008fe200078e0206 */
[----:B----4-:R-:W-:-:S05]  /*0100*/  IADD3 R9, PT, PT, R2, R5, RZ ;  /* 0x0000000502097210 */ /* 0x010fca0007ffe0ff */
[----:B------:R-:W-:Y:S01]  /*0110*/  STG.E desc[UR4][R6.64], R9 ;  /* 0x0000000906007986 */ /* 0x000fe2000c101904 */
[----:B------:R-:W-:Y:S05]  /*0120*/  EXIT ;  /* 0x000000000000794d */ /* 0x000fea0003800000 */
.L_x_0:
[----:B------:R-:W-:-:S00]  /*0130*/  BRA `(.L_x_0) ;  /* 0xfffffffc00fc7947 */ /* 0x000fc0000383ffff */
[----:B------:R-:W-:-:S00]  /*0140*/  NOP ;  /* 0x0000000000007918 */ /* 0x000fc00000000000 */
        /* <DEDUP_REMOVED lines=11> */
.L_x_1:


//--------------------- .nv.shared.reserved.0     --------------------------
	.section	.nv.shared.reserved.0,"aw",@nobits
	.weak		__nv_reservedSMEM_offset_0_alias
	.size		__nv_reservedSMEM_offset_0_alias, 0, 64
	.other		__nv_reservedSMEM_offset_0_alias,@"STO_CUDA_RESERVED_SHARED STV_DEFAULT"
__nv_reservedSMEM_offset_0_alias:
	.zero		0
	.zero		64


//--------------------- .nv.constant0._Z14vectorAdditionPiS_S_ --------------------------
	.section	.nv.constant0._Z14vectorAdditionPiS_S_,"a",@progbits
	.sectionflags	@""
	.align	4
.nv.constant0._Z14vectorAdditionPiS_S_:
	.zero		920


//--------------------- SYMBOLS --------------------------

	.type		.nv.reservedSmem.offset0,@object
	.size		.nv.reservedSmem.offset0,0x4
